//
// Generated by NVIDIA NVVM Compiler
//
// Compiler Build ID: CL-36424714
// Cuda compilation tools, release 13.0, V13.0.88
// Based on NVVM 20.0.0
//

.version 9.0
.target sm_100
.address_size 64

	// .globl	_Z9initarrayPi

.visible .entry _Z9initarrayPi(
	.param .u64 .ptr .align 1 _Z9initarrayPi_param_0
)
{
	.reg .pred 	%p<2>;
	.reg .b32 	%r<6>;
	.reg .b64 	%rd<5>;

	ld.param.u64 	%rd1, [_Z9initarrayPi_param_0];
	mov.u32 	%r2, %tid.x;
	mov.u32 	%r3, %ctaid.x;
	mov.u32 	%r4, %ntid.x;
	mad.lo.s32 	%r1, %r3, %r4, %r2;
	setp.gt.s32 	%p1, %r1, 999999;
	@%p1 bra 	$L__BB0_2;
	cvta.to.global.u64 	%rd2, %rd1;
	add.s32 	%r5, %r1, 1;
	mul.wide.s32 	%rd3, %r1, 4;
	add.s64 	%rd4, %rd2, %rd3;
	st.global.u32 	[%rd4], %r5;
$L__BB0_2:
	ret;

}
	// .globl	_Z8testcudaPi
.visible .entry _Z8testcudaPi(
	.param .u64 .ptr .align 1 _Z8testcudaPi_param_0
)
{
	.reg .pred 	%p<2>;
	.reg .b32 	%r<7>;
	.reg .b64 	%rd<5>;

	ld.param.u64 	%rd1, [_Z8testcudaPi_param_0];
	mov.u32 	%r2, %tid.x;
	mov.u32 	%r3, %ctaid.x;
	mov.u32 	%r4, %ntid.x;
	mad.lo.s32 	%r1, %r3, %r4, %r2;
	setp.gt.s32 	%p1, %r1, 999999;
	@%p1 bra 	$L__BB1_2;
	cvta.to.global.u64 	%rd2, %rd1;
	mul.wide.s32 	%rd3, %r1, 4;
	add.s64 	%rd4, %rd2, %rd3;
	ld.global.u32 	%r5, [%rd4];
	shl.b32 	%r6, %r5, 1;
	st.global.u32 	[%rd4], %r6;
$L__BB1_2:
	ret;

}


// ===== COMPILED SASS (sm_100) =====

	.target	sm_100

	.elftype	@"ET_EXEC"


//--------------------- .note.nv.tkinfo           --------------------------
	.section	.note.nv.tkinfo,"",@"SHT_NOTE"
	.sectionflags	@"SHF_NOTE_NV_TKINFO"
	.tkinfo
        /*0018*/ 	.word	0x00000002
        /*0030*/ 	.string	""
        /*0030*/ 	.string	"ptxas"
        /*0030*/ 	.string	"Cuda compilation tools, release 13.0, V13.0.88"
        /*0030*/ 	.string	"Build cuda_13.0.r13.0/compiler.36424714_0"
        /*0030*/ 	.string	"-arch sm_100 -m 64 "



//--------------------- .note.nv.cuinfo           --------------------------
	.section	.note.nv.cuinfo,"",@"SHT_NOTE"
	.sectionflags	@"SHF_NOTE_NV_CUINFO"
        /*0018*/ 	.short	0x0002
        /*001a*/ 	.short	0x0064
        /*001c*/ 	.short	0x0082
	.zero		2


//--------------------- .nv.info                  --------------------------
	.section	.nv.info,"",@"SHT_CUDA_INFO"
	.align	4


	//----- nvinfo : EIATTR_REGCOUNT
	.align		4
        /*0000*/ 	.byte	0x04, 0x2f
        /*0002*/ 	.short	(.L_1 - .L_0)
	.align		4
.L_0:
        /*0004*/ 	.word	index@(_Z9initarrayPi)
        /*0008*/ 	.word	0x0000000a


	//----- nvinfo : EIATTR_FRAME_SIZE
	.align		4
.L_1:
        /*000c*/ 	.byte	0x04, 0x11
        /*000e*/ 	.short	(.L_3 - .L_2)
	.align		4
.L_2:
        /*0010*/ 	.word	index@(_Z9initarrayPi)
        /*0014*/ 	.word	0x00000000


	//----- nvinfo : EIATTR_REGCOUNT
	.align		4
.L_3:
        /*0018*/ 	.byte	0x04, 0x2f
        /*001a*/ 	.short	(.L_5 - .L_4)
	.align		4
.L_4:
        /*001c*/ 	.word	index@(_Z8testcudaPi)
        /*0020*/ 	.word	0x00000008


	//----- nvinfo : EIATTR_FRAME_SIZE
	.align		4
.L_5:
        /*0024*/ 	.byte	0x04, 0x11
        /*0026*/ 	.short	(.L_7 - .L_6)
	.align		4
.L_6:
        /*0028*/ 	.word	index@(_Z8testcudaPi)
        /*002c*/ 	.word	0x00000000


	//----- nvinfo : EIATTR_MIN_STACK_SIZE
	.align		4
.L_7:
        /*0030*/ 	.byte	0x04, 0x12
        /*0032*/ 	.short	(.L_9 - .L_8)
	.align		4
.L_8:
        /*0034*/ 	.word	index@(_Z8testcudaPi)
        /*0038*/ 	.word	0x00000000


	//----- nvinfo : EIATTR_MIN_STACK_SIZE
	.align		4
.L_9:
        /*003c*/ 	.byte	0x04, 0x12
        /*003e*/ 	.short	(.L_11 - .L_10)
	.align		4
.L_10:
        /*0040*/ 	.word	index@(_Z9initarrayPi)
        /*0044*/ 	.word	0x00000000
.L_11:


//--------------------- .nv.compat                --------------------------
	.section	.nv.compat,"",@"SHT_CUDA_COMPAT_INFO"
	.align	4
        /*0000*/ 	.byte	0x02, 0x09, 0x00, 0x00, 0x02, 0x02, 0x01, 0x00, 0x02, 0x05, 0x05, 0x00, 0x03, 0x07, 0x01, 0x01
        /*0010*/ 	.byte	0x02, 0x03, 0x00, 0x00, 0x02, 0x06, 0x01, 0x00, 0x04, 0x0b, 0x08, 0x00, 0x09, 0x00, 0x00, 0x00
        /*0020*/ 	.byte	0x00, 0x00, 0x00, 0x00


//--------------------- .nv.info._Z8testcudaPi    --------------------------
	.section	.nv.info._Z8testcudaPi,"",@"SHT_CUDA_INFO"
	.sectionflags	@""
	.align	4


	//----- nvinfo : EIATTR_CUDA_API_VERSION
	.align		4
        /*0000*/ 	.byte	0x04, 0x37
        /*0002*/ 	.short	(.L_13 - .L_12)
.L_12:
        /*0004*/ 	.word	0x00000082


	//----- nvinfo : EIATTR_KPARAM_INFO
	.align		4
.L_13:
        /*0008*/ 	.byte	0x04, 0x17
        /*000a*/ 	.short	(.L_15 - .L_14)
.L_14:
        /*000c*/ 	.word	0x00000000
        /*0010*/ 	.short	0x0000
        /*0012*/ 	.short	0x0000
        /*0014*/ 	.byte	0x00, 0xf5, 0x21, 0x00


	//----- nvinfo : EIATTR_SPARSE_MMA_MASK
	.align		4
.L_15:
        /*0018*/ 	.byte	0x03, 0x50
        /*001a*/ 	.short	0x0000


	//----- nvinfo : EIATTR_MAXREG_COUNT
	.align		4
        /*001c*/ 	.byte	0x03, 0x1b
        /*001e*/ 	.short	0x00ff


	//----- nvinfo : EIATTR_MERCURY_ISA_VERSION
	.align		4
        /*0020*/ 	.byte	0x03, 0x5f
        /*0022*/ 	.short	0x0101


	//----- nvinfo : EIATTR_VRC_CTA_INIT_COUNT
	.align		4
        /*0024*/ 	.byte	0x02, 0x4a
	.zero		1
	.zero		1


	//----- nvinfo : EIATTR_EXIT_INSTR_OFFSETS
	.align		4
        /*0028*/ 	.byte	0x04, 0x1c
        /*002a*/ 	.short	(.L_17 - .L_16)


	//   ....[0]....
.L_16:
        /*002c*/ 	.word	0x00000060


	//   ....[1]....
        /*0030*/ 	.word	0x000000d0


	//----- nvinfo : EIATTR_CBANK_PARAM_SIZE
	.align		4
.L_17:
        /*0034*/ 	.byte	0x03, 0x19
        /*0036*/ 	.short	0x0008


	//----- nvinfo : EIATTR_PARAM_CBANK
	.align		4
        /*0038*/ 	.byte	0x04, 0x0a
        /*003a*/ 	.short	(.L_19 - .L_18)
	.align		4
.L_18:
        /*003c*/ 	.word	index@(.nv.constant0._Z8testcudaPi)
        /*0040*/ 	.short	0x0380
        /*0042*/ 	.short	0x0008


	//----- nvinfo : EIATTR_SW_WAR
	.align		4
.L_19:
        /*0044*/ 	.byte	0x04, 0x36
        /*0046*/ 	.short	(.L_21 - .L_20)
.L_20:
        /*0048*/ 	.word	0x00000008
.L_21:


//--------------------- .nv.info._Z9initarrayPi   --------------------------
	.section	.nv.info._Z9initarrayPi,"",@"SHT_CUDA_INFO"
	.sectionflags	@""
	.align	4


	//----- nvinfo : EIATTR_CUDA_API_VERSION
	.align		4
        /*0000*/ 	.byte	0x04, 0x37
        /*0002*/ 	.short	(.L_23 - .L_22)
.L_22:
        /*0004*/ 	.word	0x00000082


	//----- nvinfo : EIATTR_KPARAM_INFO
	.align		4
.L_23:
        /*0008*/ 	.byte	0x04, 0x17
        /*000a*/ 	.short	(.L_25 - .L_24)
.L_24:
        /*000c*/ 	.word	0x00000000
        /*0010*/ 	.short	0x0000
        /*0012*/ 	.short	0x0000
        /*0014*/ 	.byte	0x00, 0xf5, 0x21, 0x00


	//----- nvinfo : EIATTR_SPARSE_MMA_MASK
	.align		4
.L_25:
        /*0018*/ 	.byte	0x03, 0x50
        /*001a*/ 	.short	0x0000


	//----- nvinfo : EIATTR_MAXREG_COUNT
	.align		4
        /*001c*/ 	.byte	0x03, 0x1b
        /*001e*/ 	.short	0x00ff


	//----- nvinfo : EIATTR_MERCURY_ISA_VERSION
	.align		4
        /*0020*/ 	.byte	0x03, 0x5f
        /*0022*/ 	.short	0x0101


	//----- nvinfo : EIATTR_VRC_CTA_INIT_COUNT
	.align		4
        /*0024*/ 	.byte	0x02, 0x4a
	.zero		1
	.zero		1


	//----- nvinfo : EIATTR_EXIT_INSTR_OFFSETS
	.align		4
        /*0028*/ 	.byte	0x04, 0x1c
        /*002a*/ 	.short	(.L_27 - .L_26)


	//   ....[0]....
.L_26:
        /*002c*/ 	.word	0x00000060


	//   ....[1]....
        /*0030*/ 	.word	0x000000c0


	//----- nvinfo : EIATTR_CBANK_PARAM_SIZE
	.align		4
.L_27:
        /*0034*/ 	.byte	0x03, 0x19
        /*0036*/ 	.short	0x0008


	//----- nvinfo : EIATTR_PARAM_CBANK
	.align		4
        /*0038*/ 	.byte	0x04, 0x0a
        /*003a*/ 	.short	(.L_29 - .L_28)
	.align		4
.L_28:
        /*003c*/ 	.word	index@(.nv.constant0._Z9initarrayPi)
        /*0040*/ 	.short	0x0380
        /*0042*/ 	.short	0x0008


	//----- nvinfo : EIATTR_SW_WAR
	.align		4
.L_29:
        /*0044*/ 	.byte	0x04, 0x36
        /*0046*/ 	.short	(.L_31 - .L_30)
.L_30:
        /*0048*/ 	.word	0x00000008
.L_31:


//--------------------- .nv.callgraph             --------------------------
	.section	.nv.callgraph,"",@"SHT_CUDA_CALLGRAPH"
	.align	4
	.sectionentsize	8
	.align		4
        /*0000*/ 	.word	0x00000000
	.align		4
        /*0004*/ 	.word	0xffffffff
	.align		4
        /*0008*/ 	.word	0x00000000
	.align		4
        /*000c*/ 	.word	0xfffffffe
	.align		4
        /*0010*/ 	.word	0x00000000
	.align		4
        /*0014*/ 	.word	0xfffffffd
	.align		4
        /*0018*/ 	.word	0x00000000
	.align		4
        /*001c*/ 	.word	0xfffffffc


//--------------------- .text._Z8testcudaPi       --------------------------
	.section	.text._Z8testcudaPi,"ax",@progbits
	.align	128
        .global         _Z8testcudaPi
        .type           _Z8testcudaPi,@function
        .size           _Z8testcudaPi,(.L_x_2 - _Z8testcudaPi)
        .other          _Z8testcudaPi,@"STO_CUDA_ENTRY STV_DEFAULT"
_Z8testcudaPi:
.text._Z8testcudaPi:
[----:B------:R-:W-:Y:S01]  /*0000*/  LDC R1, c[0x0][0x37c] ;  /* 0x0000df00ff017b82 */ /* 0x000fe20000000800 */
[----:B------:R-:W0:Y:S07]  /*0010*/  S2R R5, SR_TID.X ;  /* 0x0000000000057919 */ /* 0x000e2e0000002100 */
[----:B------:R-:W0:Y:S08]  /*0020*/  S2UR UR4, SR_CTAID.X ;  /* 0x00000000000479c3 */ /* 0x000e300000002500 */
[----:B------:R-:W0:Y:S02]  /*0030*/  LDC R0, c[0x0][0x360] ;  /* 0x0000d800ff007b82 */ /* 0x000e240000000800 */
[----:B0-----:R-:W-:-:S05]  /*0040*/  IMAD R5, R0, UR4, R5 ;  /* 0x0000000400057c24 */ /* 0x001fca000f8e0205 */
[----:B------:R-:W-:-:S13]  /*0050*/  ISETP.GT.AND P0, PT, R5, 0xf423f, PT ;  /* 0x000f423f0500780c */ /* 0x000fda0003f04270 */
[----:B------:R-:W-:Y:S05]  /*0060*/  @P0 EXIT ;  /* 0x000000000000094d */ /* 0x000fea0003800000 */
[----:B------:R-:W0:Y:S01]  /*0070*/  LDC.64 R2, c[0x0][0x380] ;  /* 0x0000e000ff027b82 */ /* 0x000e220000000a00 */
[----:B------:R-:W1:Y:S01]  /*0080*/  LDCU.64 UR4, c[0x0][0x358] ;  /* 0x00006b00ff0477ac */ /* 0x000e620008000a00 */
[----:B0-----:R-:W-:-:S05]  /*0090*/  IMAD.WIDE R2, R5, 0x4, R2 ;  /* 0x0000000405027825 */ /* 0x001fca00078e0202 */
[----:B-1----:R-:W2:Y:S02]  /*00a0*/  LDG.E R0, desc[UR4][R2.64] ;  /* 0x0000000402007981 */ /* 0x002ea4000c1e1900 */
[----:B--2---:R-:W-:-:S05]  /*00b0*/  SHF.L.U32 R5, R0, 0x1, RZ ;  /* 0x0000000100057819 */ /* 0x004fca00000006ff */
[----:B------:R-:W-:Y:S01]  /*00c0*/  STG.E desc[UR4][R2.64], R5 ;  /* 0x0000000502007986 */ /* 0x000fe2000c101904 */
[----:B------:R-:W-:Y:S05]  /*00d0*/  EXIT ;  /* 0x000000000000794d */ /* 0x000fea0003800000 */
.L_x_0:
[----:B------:R-:W-:-:S00]  /*00e0*/  BRA `(.L_x_0) ;  /* 0xfffffffc00fc7947 */ /* 0x000fc0000383ffff */
[----:B------:R-:W-:-:S00]  /*00f0*/  NOP ;  /* 0x0000000000007918 */ /* 0x000fc00000000000 */
        /* <DEDUP_REMOVED lines=8> */
.L_x_2:


//--------------------- .text._Z9initarrayPi      --------------------------
	.section	.text._Z9initarrayPi,"ax",@progbits
	.align	128
        .global         _Z9initarrayPi
        .type           _Z9initarrayPi,@function
        .size           _Z9initarrayPi,(.L_x_3 - _Z9initarrayPi)
        .other          _Z9initarrayPi,@"STO_CUDA_ENTRY STV_DEFAULT"
_Z9initarrayPi:
.text._Z9initarrayPi:
        /* <DEDUP_REMOVED lines=9> */
[C---:B------:R-:W-:Y:S01]  /*0090*/  IADD3 R7, PT, PT, R5.reuse, 0x1, RZ ;  /* 0x0000000105077810 */ /* 0x040fe20007ffe0ff */
[----:B0-----:R-:W-:-:S05]  /*00a0*/  IMAD.WIDE R2, R5, 0x4, R2 ;  /* 0x0000000405027825 */ /* 0x001fca00078e0202 */
[----:B-1----:R-:W-:Y:S01]  /*00b0*/  STG.E desc[UR4][R2.64], R7 ;  /* 0x0000000702007986 */ /* 0x002fe2000c101904 */
[----:B------:R-:W-:Y:S05]  /*00c0*/  EXIT ;  /* 0x000000000000794d */ /* 0x000fea0003800000 */
.L_x_1:
        /* <DEDUP_REMOVED lines=11> */
.L_x_3:


//--------------------- .nv.shared.reserved.0     --------------------------
	.section	.nv.shared.reserved.0,"aw",@nobits
	.weak		__nv_reservedSMEM_offset_0_alias
	.size		__nv_reservedSMEM_offset_0_alias, 0, 64
	.other		__nv_reservedSMEM_offset_0_alias,@"STO_CUDA_RESERVED_SHARED STV_DEFAULT"
__nv_reservedSMEM_offset_0_alias:
	.zero		0
	.zero		64


//--------------------- .nv.constant0._Z8testcudaPi --------------------------
	.section	.nv.constant0._Z8testcudaPi,"a",@progbits
	.sectionflags	@""
	.align	4
.nv.constant0._Z8testcudaPi:
	.zero		904


//--------------------- .nv.constant0._Z9initarrayPi --------------------------
	.section	.nv.constant0._Z9initarrayPi,"a",@progbits
	.sectionflags	@""
	.align	4
.nv.constant0._Z9initarrayPi:
	.zero		904


//--------------------- SYMBOLS --------------------------

	.type		.nv.reservedSmem.offset0,@object
	.size		.nv.reservedSmem.offset0,0x4
